//
// Generated by NVIDIA NVVM Compiler
//
// Compiler Build ID: CL-36424714
// Cuda compilation tools, release 13.0, V13.0.88
// Based on NVVM 20.0.0
//

.version 9.0
.target sm_100
.address_size 64

	// .globl	_Z16computeGradientsPfS_S_S_S_S_i

.visible .entry _Z16computeGradientsPfS_S_S_S_S_i(
	.param .u64 .ptr .align 1 _Z16computeGradientsPfS_S_S_S_S_i_param_0,
	.param .u64 .ptr .align 1 _Z16computeGradientsPfS_S_S_S_S_i_param_1,
	.param .u64 .ptr .align 1 _Z16computeGradientsPfS_S_S_S_S_i_param_2,
	.param .u64 .ptr .align 1 _Z16computeGradientsPfS_S_S_S_S_i_param_3,
	.param .u64 .ptr .align 1 _Z16computeGradientsPfS_S_S_S_S_i_param_4,
	.param .u64 .ptr .align 1 _Z16computeGradientsPfS_S_S_S_S_i_param_5,
	.param .u32 _Z16computeGradientsPfS_S_S_S_S_i_param_6
)
{
	.reg .pred 	%p<2>;
	.reg .b32 	%r<6>;
	.reg .b32 	%f<8>;
	.reg .b64 	%rd<18>;

	ld.param.u64 	%rd1, [_Z16computeGradientsPfS_S_S_S_S_i_param_0];
	ld.param.u64 	%rd2, [_Z16computeGradientsPfS_S_S_S_S_i_param_1];
	ld.param.u64 	%rd3, [_Z16computeGradientsPfS_S_S_S_S_i_param_2];
	ld.param.u64 	%rd4, [_Z16computeGradientsPfS_S_S_S_S_i_param_3];
	ld.param.u64 	%rd5, [_Z16computeGradientsPfS_S_S_S_S_i_param_4];
	ld.param.u64 	%rd6, [_Z16computeGradientsPfS_S_S_S_S_i_param_5];
	ld.param.u32 	%r2, [_Z16computeGradientsPfS_S_S_S_S_i_param_6];
	mov.u32 	%r3, %tid.x;
	mov.u32 	%r4, %ctaid.x;
	mov.u32 	%r5, %ntid.x;
	mad.lo.s32 	%r1, %r4, %r5, %r3;
	setp.ge.s32 	%p1, %r1, %r2;
	@%p1 bra 	$L__BB0_2;
	cvta.to.global.u64 	%rd7, %rd3;
	cvta.to.global.u64 	%rd8, %rd1;
	cvta.to.global.u64 	%rd9, %rd4;
	cvta.to.global.u64 	%rd10, %rd2;
	cvta.to.global.u64 	%rd11, %rd5;
	cvta.to.global.u64 	%rd12, %rd6;
	ld.global.f32 	%f1, [%rd7];
	mul.wide.s32 	%rd13, %r1, 4;
	add.s64 	%rd14, %rd8, %rd13;
	ld.global.f32 	%f2, [%rd14];
	ld.global.f32 	%f3, [%rd9];
	fma.rn.f32 	%f4, %f1, %f2, %f3;
	add.s64 	%rd15, %rd10, %rd13;
	ld.global.f32 	%f5, [%rd15];
	sub.f32 	%f6, %f4, %f5;
	mul.f32 	%f7, %f6, %f2;
	add.s64 	%rd16, %rd11, %rd13;
	st.global.f32 	[%rd16], %f7;
	add.s64 	%rd17, %rd12, %rd13;
	st.global.f32 	[%rd17], %f6;
$L__BB0_2:
	ret;

}


// ===== COMPILED SASS (sm_100) =====

	.target	sm_100

	.elftype	@"ET_EXEC"


//--------------------- .note.nv.tkinfo           --------------------------
	.section	.note.nv.tkinfo,"",@"SHT_NOTE"
	.sectionflags	@"SHF_NOTE_NV_TKINFO"
	.tkinfo
        /*0018*/ 	.word	0x00000002
        /*0030*/ 	.string	""
        /*0030*/ 	.string	"ptxas"
        /*0030*/ 	.string	"Cuda compilation tools, release 13.0, V13.0.88"
        /*0030*/ 	.string	"Build cuda_13.0.r13.0/compiler.36424714_0"
        /*0030*/ 	.string	"-arch sm_100 -m 64 "



//--------------------- .note.nv.cuinfo           --------------------------
	.section	.note.nv.cuinfo,"",@"SHT_NOTE"
	.sectionflags	@"SHF_NOTE_NV_CUINFO"
        /*0018*/ 	.short	0x0002
        /*001a*/ 	.short	0x0064
        /*001c*/ 	.short	0x0082
	.zero		2


//--------------------- .nv.info                  --------------------------
	.section	.nv.info,"",@"SHT_CUDA_INFO"
	.align	4


	//----- nvinfo : EIATTR_REGCOUNT
	.align		4
        /*0000*/ 	.byte	0x04, 0x2f
        /*0002*/ 	.short	(.L_1 - .L_0)
	.align		4
.L_0:
        /*0004*/ 	.word	index@(_Z16computeGradientsPfS_S_S_S_S_i)
        /*0008*/ 	.word	0x00000014


	//----- nvinfo : EIATTR_FRAME_SIZE
	.align		4
.L_1:
        /*000c*/ 	.byte	0x04, 0x11
        /*000e*/ 	.short	(.L_3 - .L_2)
	.align		4
.L_2:
        /*0010*/ 	.word	index@(_Z16computeGradientsPfS_S_S_S_S_i)
        /*0014*/ 	.word	0x00000000


	//----- nvinfo : EIATTR_MIN_STACK_SIZE
	.align		4
.L_3:
        /*0018*/ 	.byte	0x04, 0x12
        /*001a*/ 	.short	(.L_5 - .L_4)
	.align		4
.L_4:
        /*001c*/ 	.word	index@(_Z16computeGradientsPfS_S_S_S_S_i)
        /*0020*/ 	.word	0x00000000
.L_5:


//--------------------- .nv.compat                --------------------------
	.section	.nv.compat,"",@"SHT_CUDA_COMPAT_INFO"
	.align	4
        /*0000*/ 	.byte	0x02, 0x09, 0x00, 0x00, 0x02, 0x02, 0x01, 0x00, 0x02, 0x05, 0x05, 0x00, 0x03, 0x07, 0x01, 0x01
        /*0010*/ 	.byte	0x02, 0x03, 0x00, 0x00, 0x02, 0x06, 0x01, 0x00, 0x04, 0x0b, 0x08, 0x00, 0x09, 0x00, 0x00, 0x00
        /*0020*/ 	.byte	0x00, 0x00, 0x00, 0x00


//--------------------- .nv.info._Z16computeGradientsPfS_S_S_S_S_i --------------------------
	.section	.nv.info._Z16computeGradientsPfS_S_S_S_S_i,"",@"SHT_CUDA_INFO"
	.sectionflags	@""
	.align	4


	//----- nvinfo : EIATTR_CUDA_API_VERSION
	.align		4
        /*0000*/ 	.byte	0x04, 0x37
        /*0002*/ 	.short	(.L_7 - .L_6)
.L_6:
        /*0004*/ 	.word	0x00000082


	//----- nvinfo : EIATTR_KPARAM_INFO
	.align		4
.L_7:
        /*0008*/ 	.byte	0x04, 0x17
        /*000a*/ 	.short	(.L_9 - .L_8)
.L_8:
        /*000c*/ 	.word	0x00000000
        /*0010*/ 	.short	0x0006
        /*0012*/ 	.short	0x0030
        /*0014*/ 	.byte	0x00, 0xf0, 0x11, 0x00


	//----- nvinfo : EIATTR_KPARAM_INFO
	.align		4
.L_9:
        /*0018*/ 	.byte	0x04, 0x17
        /*001a*/ 	.short	(.L_11 - .L_10)
.L_10:
        /*001c*/ 	.word	0x00000000
        /*0020*/ 	.short	0x0005
        /*0022*/ 	.short	0x0028
        /*0024*/ 	.byte	0x00, 0xf5, 0x21, 0x00


	//----- nvinfo : EIATTR_KPARAM_INFO
	.align		4
.L_11:
        /*0028*/ 	.byte	0x04, 0x17
        /*002a*/ 	.short	(.L_13 - .L_12)
.L_12:
        /*002c*/ 	.word	0x00000000
        /*0030*/ 	.short	0x0004
        /*0032*/ 	.short	0x0020
        /*0034*/ 	.byte	0x00, 0xf5, 0x21, 0x00


	//----- nvinfo : EIATTR_KPARAM_INFO
	.align		4
.L_13:
        /*0038*/ 	.byte	0x04, 0x17
        /*003a*/ 	.short	(.L_15 - .L_14)
.L_14:
        /*003c*/ 	.word	0x00000000
        /*0040*/ 	.short	0x0003
        /*0042*/ 	.short	0x0018
        /*0044*/ 	.byte	0x00, 0xf5, 0x21, 0x00


	//----- nvinfo : EIATTR_KPARAM_INFO
	.align		4
.L_15:
        /*0048*/ 	.byte	0x04, 0x17
        /*004a*/ 	.short	(.L_17 - .L_16)
.L_16:
        /*004c*/ 	.word	0x00000000
        /*0050*/ 	.short	0x0002
        /*0052*/ 	.short	0x0010
        /*0054*/ 	.byte	0x00, 0xf5, 0x21, 0x00


	//----- nvinfo : EIATTR_KPARAM_INFO
	.align		4
.L_17:
        /*0058*/ 	.byte	0x04, 0x17
        /*005a*/ 	.short	(.L_19 - .L_18)
.L_18:
        /*005c*/ 	.word	0x00000000
        /*0060*/ 	.short	0x0001
        /*0062*/ 	.short	0x0008
        /*0064*/ 	.byte	0x00, 0xf5, 0x21, 0x00


	//----- nvinfo : EIATTR_KPARAM_INFO
	.align		4
.L_19:
        /*0068*/ 	.byte	0x04, 0x17
        /*006a*/ 	.short	(.L_21 - .L_20)
.L_20:
        /*006c*/ 	.word	0x00000000
        /*0070*/ 	.short	0x0000
        /*0072*/ 	.short	0x0000
        /*0074*/ 	.byte	0x00, 0xf5, 0x21, 0x00


	//----- nvinfo : EIATTR_SPARSE_MMA_MASK
	.align		4
.L_21:
        /*0078*/ 	.byte	0x03, 0x50
        /*007a*/ 	.short	0x0000


	//----- nvinfo : EIATTR_MAXREG_COUNT
	.align		4
        /*007c*/ 	.byte	0x03, 0x1b
        /*007e*/ 	.short	0x00ff


	//----- nvinfo : EIATTR_MERCURY_ISA_VERSION
	.align		4
        /*0080*/ 	.byte	0x03, 0x5f
        /*0082*/ 	.short	0x0101


	//----- nvinfo : EIATTR_VRC_CTA_INIT_COUNT
	.align		4
        /*0084*/ 	.byte	0x02, 0x4a
	.zero		1
	.zero		1


	//----- nvinfo : EIATTR_EXIT_INSTR_OFFSETS
	.align		4
        /*0088*/ 	.byte	0x04, 0x1c
        /*008a*/ 	.short	(.L_23 - .L_22)


	//   ....[0]....
.L_22:
        /*008c*/ 	.word	0x00000070


	//   ....[1]....
        /*0090*/ 	.word	0x000001c0


	//----- nvinfo : EIATTR_CBANK_PARAM_SIZE
	.align		4
.L_23:
        /*0094*/ 	.byte	0x03, 0x19
        /*0096*/ 	.short	0x0034


	//----- nvinfo : EIATTR_PARAM_CBANK
	.align		4
        /*0098*/ 	.byte	0x04, 0x0a
        /*009a*/ 	.short	(.L_25 - .L_24)
	.align		4
.L_24:
        /*009c*/ 	.word	index@(.nv.constant0._Z16computeGradientsPfS_S_S_S_S_i)
        /*00a0*/ 	.short	0x0380
        /*00a2*/ 	.short	0x0034


	//----- nvinfo : EIATTR_SW_WAR
	.align		4
.L_25:
        /*00a4*/ 	.byte	0x04, 0x36
        /*00a6*/ 	.short	(.L_27 - .L_26)
.L_26:
        /*00a8*/ 	.word	0x00000008
.L_27:


//--------------------- .nv.callgraph             --------------------------
	.section	.nv.callgraph,"",@"SHT_CUDA_CALLGRAPH"
	.align	4
	.sectionentsize	8
	.align		4
        /*0000*/ 	.word	0x00000000
	.align		4
        /*0004*/ 	.word	0xffffffff
	.align		4
        /*0008*/ 	.word	0x00000000
	.align		4
        /*000c*/ 	.word	0xfffffffe
	.align		4
        /*0010*/ 	.word	0x00000000
	.align		4
        /*0014*/ 	.word	0xfffffffd
	.align		4
        /*0018*/ 	.word	0x00000000
	.align		4
        /*001c*/ 	.word	0xfffffffc


//--------------------- .text._Z16computeGradientsPfS_S_S_S_S_i --------------------------
	.section	.text._Z16computeGradientsPfS_S_S_S_S_i,"ax",@progbits
	.align	128
        .global         _Z16computeGradientsPfS_S_S_S_S_i
        .type           _Z16computeGradientsPfS_S_S_S_S_i,@function
        .size           _Z16computeGradientsPfS_S_S_S_S_i,(.L_x_1 - _Z16computeGradientsPfS_S_S_S_S_i)
        .other          _Z16computeGradientsPfS_S_S_S_S_i,@"STO_CUDA_ENTRY STV_DEFAULT"
_Z16computeGradientsPfS_S_S_S_S_i:
.text._Z16computeGradientsPfS_S_S_S_S_i:
[----:B------:R-:W-:Y:S01]  /*0000*/  LDC R1, c[0x0][0x37c] ;  /* 0x0000df00ff017b82 */ /* 0x000fe20000000800 */
[----:B------:R-:W0:Y:S07]  /*0010*/  S2R R15, SR_TID.X ;  /* 0x00000000000f7919 */ /* 0x000e2e0000002100 */
[----:B------:R-:W0:Y:S01]  /*0020*/  S2UR UR4, SR_CTAID.X ;  /* 0x00000000000479c3 */ /* 0x000e220000002500 */
[----:B------:R-:W1:Y:S07]  /*0030*/  LDCU UR5, c[0x0][0x3b0] ;  /* 0x00007600ff0577ac */ /* 0x000e6e0008000800 */
[----:B------:R-:W0:Y:S02]  /*0040*/  LDC R0, c[0x0][0x360] ;  /* 0x0000d800ff007b82 */ /* 0x000e240000000800 */
[----:B0-----:R-:W-:-:S05]  /*0050*/  IMAD R15, R0, UR4, R15 ;  /* 0x00000004000f7c24 */ /* 0x001fca000f8e020f */
[----:B-1----:R-:W-:-:S13]  /*0060*/  ISETP.GE.AND P0, PT, R15, UR5, PT ;  /* 0x000000050f007c0c */ /* 0x002fda000bf06270 */
[----:B------:R-:W-:Y:S05]  /*0070*/  @P0 EXIT ;  /* 0x000000000000094d */ /* 0x000fea0003800000 */
[----:B------:R-:W0:Y:S01]  /*0080*/  LDC.64 R4, c[0x0][0x380] ;  /* 0x0000e000ff047b82 */ /* 0x000e220000000a00 */
[----:B------:R-:W1:Y:S07]  /*0090*/  LDCU.64 UR4, c[0x0][0x358] ;  /* 0x00006b00ff0477ac */ /* 0x000e6e0008000a00 */
[----:B------:R-:W2:Y:S08]  /*00a0*/  LDC.64 R8, c[0x0][0x388] ;  /* 0x0000e200ff087b82 */ /* 0x000eb00000000a00 */
[----:B------:R-:W3:Y:S08]  /*00b0*/  LDC.64 R2, c[0x0][0x390] ;  /* 0x0000e400ff027b82 */ /* 0x000ef00000000a00 */
[----:B------:R-:W4:Y:S01]  /*00c0*/  LDC.64 R6, c[0x0][0x398] ;  /* 0x0000e600ff067b82 */ /* 0x000f220000000a00 */
[----:B0-----:R-:W-:-:S06]  /*00d0*/  IMAD.WIDE R4, R15, 0x4, R4 ;  /* 0x000000040f047825 */ /* 0x001fcc00078e0204 */
[----:B-1----:R-:W5:Y:S01]  /*00e0*/  LDG.E R5, desc[UR4][R4.64] ;  /* 0x0000000404057981 */ /* 0x002f62000c1e1900 */
[C---:B--2---:R-:W-:Y:S01]  /*00f0*/  IMAD.WIDE R8, R15.reuse, 0x4, R8 ;  /* 0x000000040f087825 */ /* 0x044fe200078e0208 */
[----:B------:R-:W0:Y:S05]  /*0100*/  LDC.64 R10, c[0x0][0x3a0] ;  /* 0x0000e800ff0a7b82 */ /* 0x000e2a0000000a00 */
[----:B------:R-:W2:Y:S03]  /*0110*/  LDG.E R9, desc[UR4][R8.64] ;  /* 0x0000000408097981 */ /* 0x000ea6000c1e1900 */
[----:B------:R-:W1:Y:S01]  /*0120*/  LDC.64 R12, c[0x0][0x3a8] ;  /* 0x0000ea00ff0c7b82 */ /* 0x000e620000000a00 */
[----:B---3--:R-:W5:Y:S04]  /*0130*/  LDG.E R2, desc[UR4][R2.64] ;  /* 0x0000000402027981 */ /* 0x008f68000c1e1900 */
[----:B----4-:R-:W5:Y:S01]  /*0140*/  LDG.E R7, desc[UR4][R6.64] ;  /* 0x0000000406077981 */ /* 0x010f62000c1e1900 */
[----:B0-----:R-:W-:-:S04]  /*0150*/  IMAD.WIDE R10, R15, 0x4, R10 ;  /* 0x000000040f0a7825 */ /* 0x001fc800078e020a */
[----:B-----5:R-:W-:-:S04]  /*0160*/  FFMA R0, R2, R5, R7 ;  /* 0x0000000502007223 */ /* 0x020fc80000000007 */
[----:B--2---:R-:W-:-:S04]  /*0170*/  FADD R0, R0, -R9 ;  /* 0x8000000900007221 */ /* 0x004fc80000000000 */
[----:B------:R-:W-:Y:S01]  /*0180*/  FMUL R17, R5, R0 ;  /* 0x0000000005117220 */ /* 0x000fe20000400000 */
[----:B-1----:R-:W-:-:S04]  /*0190*/  IMAD.WIDE R4, R15, 0x4, R12 ;  /* 0x000000040f047825 */ /* 0x002fc800078e020c */
[----:B------:R-:W-:Y:S04]  /*01a0*/  STG.E desc[UR4][R10.64], R17 ;  /* 0x000000110a007986 */ /* 0x000fe8000c101904 */
[----:B------:R-:W-:Y:S01]  /*01b0*/  STG.E desc[UR4][R4.64], R0 ;  /* 0x0000000004007986 */ /* 0x000fe2000c101904 */
[----:B------:R-:W-:Y:S05]  /*01c0*/  EXIT ;  /* 0x000000000000794d */ /* 0x000fea0003800000 */
.L_x_0:
[----:B------:R-:W-:-:S00]  /*01d0*/  BRA `(.L_x_0) ;  /* 0xfffffffc00fc7947 */ /* 0x000fc0000383ffff */
[----:B------:R-:W-:-:S00]  /*01e0*/  NOP ;  /* 0x0000000000007918 */ /* 0x000fc00000000000 */
        /* <DEDUP_REMOVED lines=9> */
.L_x_1:


//--------------------- .nv.shared.reserved.0     --------------------------
	.section	.nv.shared.reserved.0,"aw",@nobits
	.weak		__nv_reservedSMEM_offset_0_alias
	.size		__nv_reservedSMEM_offset_0_alias, 0, 64
	.other		__nv_reservedSMEM_offset_0_alias,@"STO_CUDA_RESERVED_SHARED STV_DEFAULT"
__nv_reservedSMEM_offset_0_alias:
	.zero		0
	.zero		64


//--------------------- .nv.constant0._Z16computeGradientsPfS_S_S_S_S_i --------------------------
	.section	.nv.constant0._Z16computeGradientsPfS_S_S_S_S_i,"a",@progbits
	.sectionflags	@""
	.align	4
.nv.constant0._Z16computeGradientsPfS_S_S_S_S_i:
	.zero		948


//--------------------- SYMBOLS --------------------------

	.type		.nv.reservedSmem.offset0,@object
	.size		.nv.reservedSmem.offset0,0x4
